//
// Generated by NVIDIA NVVM Compiler
//
// Compiler Build ID: CL-36424714
// Cuda compilation tools, release 13.0, V13.0.88
// Based on NVVM 20.0.0
//

.version 9.0
.target sm_100
.address_size 64

	// .globl	_Z10gpu_ComputPiii

.visible .entry _Z10gpu_ComputPiii(
	.param .u64 .ptr .align 1 _Z10gpu_ComputPiii_param_0,
	.param .u32 _Z10gpu_ComputPiii_param_1,
	.param .u32 _Z10gpu_ComputPiii_param_2
)
{
	.reg .pred 	%p<2>;
	.reg .b32 	%r<13>;
	.reg .b64 	%rd<5>;

	ld.param.u64 	%rd1, [_Z10gpu_ComputPiii_param_0];
	ld.param.u32 	%r1, [_Z10gpu_ComputPiii_param_1];
	ld.param.u32 	%r2, [_Z10gpu_ComputPiii_param_2];
	setp.lt.s32 	%p1, %r2, 1;
	@%p1 bra 	$L__BB0_2;
	mov.u32 	%r3, %ctaid.x;
	mov.u32 	%r4, %ntid.x;
	mov.u32 	%r5, %tid.x;
	mad.lo.s32 	%r6, %r4, %r3, %r5;
	mov.u32 	%r7, %ctaid.y;
	mov.u32 	%r8, %ntid.y;
	mov.u32 	%r9, %tid.y;
	mad.lo.s32 	%r10, %r8, %r7, %r9;
	cvta.to.global.u64 	%rd2, %rd1;
	mad.lo.s32 	%r11, %r1, %r6, %r10;
	mul.wide.s32 	%rd3, %r11, 4;
	add.s64 	%rd4, %rd2, %rd3;
	mad.lo.s32 	%r12, %r1, %r10, %r6;
	st.global.u32 	[%rd4], %r12;
$L__BB0_2:
	ret;

}


// ===== COMPILED SASS (sm_100) =====

	.target	sm_100

	.elftype	@"ET_EXEC"


//--------------------- .note.nv.tkinfo           --------------------------
	.section	.note.nv.tkinfo,"",@"SHT_NOTE"
	.sectionflags	@"SHF_NOTE_NV_TKINFO"
	.tkinfo
        /*0018*/ 	.word	0x00000002
        /*0030*/ 	.string	""
        /*0030*/ 	.string	"ptxas"
        /*0030*/ 	.string	"Cuda compilation tools, release 13.0, V13.0.88"
        /*0030*/ 	.string	"Build cuda_13.0.r13.0/compiler.36424714_0"
        /*0030*/ 	.string	"-arch sm_100 -m 64 "



//--------------------- .note.nv.cuinfo           --------------------------
	.section	.note.nv.cuinfo,"",@"SHT_NOTE"
	.sectionflags	@"SHF_NOTE_NV_CUINFO"
        /*0018*/ 	.short	0x0002
        /*001a*/ 	.short	0x0064
        /*001c*/ 	.short	0x0082
	.zero		2


//--------------------- .nv.info                  --------------------------
	.section	.nv.info,"",@"SHT_CUDA_INFO"
	.align	4


	//----- nvinfo : EIATTR_REGCOUNT
	.align		4
        /*0000*/ 	.byte	0x04, 0x2f
        /*0002*/ 	.short	(.L_1 - .L_0)
	.align		4
.L_0:
        /*0004*/ 	.word	index@(_Z10gpu_ComputPiii)
        /*0008*/ 	.word	0x0000000a


	//----- nvinfo : EIATTR_FRAME_SIZE
	.align		4
.L_1:
        /*000c*/ 	.byte	0x04, 0x11
        /*000e*/ 	.short	(.L_3 - .L_2)
	.align		4
.L_2:
        /*0010*/ 	.word	index@(_Z10gpu_ComputPiii)
        /*0014*/ 	.word	0x00000000


	//----- nvinfo : EIATTR_MIN_STACK_SIZE
	.align		4
.L_3:
        /*0018*/ 	.byte	0x04, 0x12
        /*001a*/ 	.short	(.L_5 - .L_4)
	.align		4
.L_4:
        /*001c*/ 	.word	index@(_Z10gpu_ComputPiii)
        /*0020*/ 	.word	0x00000000
.L_5:


//--------------------- .nv.compat                --------------------------
	.section	.nv.compat,"",@"SHT_CUDA_COMPAT_INFO"
	.align	4
        /*0000*/ 	.byte	0x02, 0x09, 0x00, 0x00, 0x02, 0x02, 0x01, 0x00, 0x02, 0x05, 0x05, 0x00, 0x03, 0x07, 0x01, 0x01
        /*0010*/ 	.byte	0x02, 0x03, 0x00, 0x00, 0x02, 0x06, 0x01, 0x00, 0x04, 0x0b, 0x08, 0x00, 0x09, 0x00, 0x00, 0x00
        /*0020*/ 	.byte	0x00, 0x00, 0x00, 0x00


//--------------------- .nv.info._Z10gpu_ComputPiii --------------------------
	.section	.nv.info._Z10gpu_ComputPiii,"",@"SHT_CUDA_INFO"
	.sectionflags	@""
	.align	4


	//----- nvinfo : EIATTR_CUDA_API_VERSION
	.align		4
        /*0000*/ 	.byte	0x04, 0x37
        /*0002*/ 	.short	(.L_7 - .L_6)
.L_6:
        /*0004*/ 	.word	0x00000082


	//----- nvinfo : EIATTR_KPARAM_INFO
	.align		4
.L_7:
        /*0008*/ 	.byte	0x04, 0x17
        /*000a*/ 	.short	(.L_9 - .L_8)
.L_8:
        /*000c*/ 	.word	0x00000000
        /*0010*/ 	.short	0x0002
        /*0012*/ 	.short	0x000c
        /*0014*/ 	.byte	0x00, 0xf0, 0x11, 0x00


	//----- nvinfo : EIATTR_KPARAM_INFO
	.align		4
.L_9:
        /*0018*/ 	.byte	0x04, 0x17
        /*001a*/ 	.short	(.L_11 - .L_10)
.L_10:
        /*001c*/ 	.word	0x00000000
        /*0020*/ 	.short	0x0001
        /*0022*/ 	.short	0x0008
        /*0024*/ 	.byte	0x00, 0xf0, 0x11, 0x00


	//----- nvinfo : EIATTR_KPARAM_INFO
	.align		4
.L_11:
        /*0028*/ 	.byte	0x04, 0x17
        /*002a*/ 	.short	(.L_13 - .L_12)
.L_12:
        /*002c*/ 	.word	0x00000000
        /*0030*/ 	.short	0x0000
        /*0032*/ 	.short	0x0000
        /*0034*/ 	.byte	0x00, 0xf5, 0x21, 0x00


	//----- nvinfo : EIATTR_SPARSE_MMA_MASK
	.align		4
.L_13:
        /*0038*/ 	.byte	0x03, 0x50
        /*003a*/ 	.short	0x0000


	//----- nvinfo : EIATTR_MAXREG_COUNT
	.align		4
        /*003c*/ 	.byte	0x03, 0x1b
        /*003e*/ 	.short	0x00ff


	//----- nvinfo : EIATTR_MERCURY_ISA_VERSION
	.align		4
        /*0040*/ 	.byte	0x03, 0x5f
        /*0042*/ 	.short	0x0101


	//----- nvinfo : EIATTR_VRC_CTA_INIT_COUNT
	.align		4
        /*0044*/ 	.byte	0x02, 0x4a
	.zero		1
	.zero		1


	//----- nvinfo : EIATTR_EXIT_INSTR_OFFSETS
	.align		4
        /*0048*/ 	.byte	0x04, 0x1c
        /*004a*/ 	.short	(.L_15 - .L_14)


	//   ....[0]....
.L_14:
        /*004c*/ 	.word	0x00000030


	//   ....[1]....
        /*0050*/ 	.word	0x00000130


	//----- nvinfo : EIATTR_CBANK_PARAM_SIZE
	.align		4
.L_15:
        /*0054*/ 	.byte	0x03, 0x19
        /*0056*/ 	.short	0x0010


	//----- nvinfo : EIATTR_PARAM_CBANK
	.align		4
        /*0058*/ 	.byte	0x04, 0x0a
        /*005a*/ 	.short	(.L_17 - .L_16)
	.align		4
.L_16:
        /*005c*/ 	.word	index@(.nv.constant0._Z10gpu_ComputPiii)
        /*0060*/ 	.short	0x0380
        /*0062*/ 	.short	0x0010


	//----- nvinfo : EIATTR_SW_WAR
	.align		4
.L_17:
        /*0064*/ 	.byte	0x04, 0x36
        /*0066*/ 	.short	(.L_19 - .L_18)
.L_18:
        /*0068*/ 	.word	0x00000008
.L_19:


//--------------------- .nv.callgraph             --------------------------
	.section	.nv.callgraph,"",@"SHT_CUDA_CALLGRAPH"
	.align	4
	.sectionentsize	8
	.align		4
        /*0000*/ 	.word	0x00000000
	.align		4
        /*0004*/ 	.word	0xffffffff
	.align		4
        /*0008*/ 	.word	0x00000000
	.align		4
        /*000c*/ 	.word	0xfffffffe
	.align		4
        /*0010*/ 	.word	0x00000000
	.align		4
        /*0014*/ 	.word	0xfffffffd
	.align		4
        /*0018*/ 	.word	0x00000000
	.align		4
        /*001c*/ 	.word	0xfffffffc


//--------------------- .text._Z10gpu_ComputPiii  --------------------------
	.section	.text._Z10gpu_ComputPiii,"ax",@progbits
	.align	128
        .global         _Z10gpu_ComputPiii
        .type           _Z10gpu_ComputPiii,@function
        .size           _Z10gpu_ComputPiii,(.L_x_1 - _Z10gpu_ComputPiii)
        .other          _Z10gpu_ComputPiii,@"STO_CUDA_ENTRY STV_DEFAULT"
_Z10gpu_ComputPiii:
.text._Z10gpu_ComputPiii:
[----:B------:R-:W-:Y:S08]  /*0000*/  LDC R1, c[0x0][0x37c] ;  /* 0x0000df00ff017b82 */ /* 0x000ff00000000800 */
[----:B------:R-:W0:Y:S02]  /*0010*/  LDC R0, c[0x0][0x38c] ;  /* 0x0000e300ff007b82 */ /* 0x000e240000000800 */
[----:B0-----:R-:W-:-:S13]  /*0020*/  ISETP.GE.AND P0, PT, R0, 0x1, PT ;  /* 0x000000010000780c */ /* 0x001fda0003f06270 */
[----:B------:R-:W-:Y:S05]  /*0030*/  @!P0 EXIT ;  /* 0x000000000000894d */ /* 0x000fea0003800000 */
[----:B------:R-:W0:Y:S01]  /*0040*/  S2R R5, SR_TID.X ;  /* 0x0000000000057919 */ /* 0x000e220000002100 */
[----:B------:R-:W0:Y:S01]  /*0050*/  S2UR UR6, SR_CTAID.X ;  /* 0x00000000000679c3 */ /* 0x000e220000002500 */
[----:B------:R-:W1:Y:S01]  /*0060*/  LDCU UR8, c[0x0][0x388] ;  /* 0x00007100ff0877ac */ /* 0x000e620008000800 */
[----:B------:R-:W2:Y:S01]  /*0070*/  S2R R7, SR_TID.Y ;  /* 0x0000000000077919 */ /* 0x000ea20000002200 */
[----:B------:R-:W3:Y:S05]  /*0080*/  LDCU.64 UR4, c[0x0][0x358] ;  /* 0x00006b00ff0477ac */ /* 0x000eea0008000a00 */
[----:B------:R-:W0:Y:S08]  /*0090*/  LDC R0, c[0x0][0x360] ;  /* 0x0000d800ff007b82 */ /* 0x000e300000000800 */
[----:B------:R-:W2:Y:S08]  /*00a0*/  S2UR UR7, SR_CTAID.Y ;  /* 0x00000000000779c3 */ /* 0x000eb00000002600 */
[----:B------:R-:W2:Y:S08]  /*00b0*/  LDC R4, c[0x0][0x364] ;  /* 0x0000d900ff047b82 */ /* 0x000eb00000000800 */
[----:B------:R-:W4:Y:S01]  /*00c0*/  LDC.64 R2, c[0x0][0x380] ;  /* 0x0000e000ff027b82 */ /* 0x000f220000000a00 */
[----:B0-----:R-:W-:-:S02]  /*00d0*/  IMAD R0, R0, UR6, R5 ;  /* 0x0000000600007c24 */ /* 0x001fc4000f8e0205 */
[----:B--2---:R-:W-:-:S04]  /*00e0*/  IMAD R5, R4, UR7, R7 ;  /* 0x0000000704057c24 */ /* 0x004fc8000f8e0207 */
[----:B-1----:R-:W-:Y:S02]  /*00f0*/  IMAD R7, R0, UR8, R5 ;  /* 0x0000000800077c24 */ /* 0x002fe4000f8e0205 */
[----:B------:R-:W-:Y:S02]  /*0100*/  IMAD R5, R5, UR8, R0 ;  /* 0x0000000805057c24 */ /* 0x000fe4000f8e0200 */
[----:B----4-:R-:W-:-:S05]  /*0110*/  IMAD.WIDE R2, R7, 0x4, R2 ;  /* 0x0000000407027825 */ /* 0x010fca00078e0202 */
[----:B---3--:R-:W-:Y:S01]  /*0120*/  STG.E desc[UR4][R2.64], R5 ;  /* 0x0000000502007986 */ /* 0x008fe2000c101904 */
[----:B------:R-:W-:Y:S05]  /*0130*/  EXIT ;  /* 0x000000000000794d */ /* 0x000fea0003800000 */
.L_x_0:
[----:B------:R-:W-:-:S00]  /*0140*/  BRA `(.L_x_0) ;  /* 0xfffffffc00fc7947 */ /* 0x000fc0000383ffff */
[----:B------:R-:W-:-:S00]  /*0150*/  NOP ;  /* 0x0000000000007918 */ /* 0x000fc00000000000 */
        /* <DEDUP_REMOVED lines=10> */
.L_x_1:


//--------------------- .nv.shared.reserved.0     --------------------------
	.section	.nv.shared.reserved.0,"aw",@nobits
	.weak		__nv_reservedSMEM_offset_0_alias
	.size		__nv_reservedSMEM_offset_0_alias, 0, 64
	.other		__nv_reservedSMEM_offset_0_alias,@"STO_CUDA_RESERVED_SHARED STV_DEFAULT"
__nv_reservedSMEM_offset_0_alias:
	.zero		0
	.zero		64


//--------------------- .nv.constant0._Z10gpu_ComputPiii --------------------------
	.section	.nv.constant0._Z10gpu_ComputPiii,"a",@progbits
	.sectionflags	@""
	.align	4
.nv.constant0._Z10gpu_ComputPiii:
	.zero		912


//--------------------- SYMBOLS --------------------------

	.type		.nv.reservedSmem.offset0,@object
	.size		.nv.reservedSmem.offset0,0x4
